//
// Generated by NVIDIA NVVM Compiler
//
// Compiler Build ID: CL-36424714
// Cuda compilation tools, release 13.0, V13.0.88
// Based on NVVM 20.0.0
//

.version 9.0
.target sm_100
.address_size 64

	// .globl	projectionWithBiasKernel
.extern .shared .align 16 .b8 sharedData[];

.visible .entry projectionWithBiasKernel(
	.param .u64 .ptr .align 1 projectionWithBiasKernel_param_0,
	.param .u64 .ptr .align 1 projectionWithBiasKernel_param_1,
	.param .u64 .ptr .align 1 projectionWithBiasKernel_param_2,
	.param .u64 .ptr .align 1 projectionWithBiasKernel_param_3,
	.param .u32 projectionWithBiasKernel_param_4,
	.param .u32 projectionWithBiasKernel_param_5
)
{
	.reg .pred 	%p<14>;
	.reg .b32 	%r<157>;
	.reg .b64 	%rd<76>;
	.reg .b64 	%fd<122>;

	ld.param.u64 	%rd3, [projectionWithBiasKernel_param_0];
	ld.param.u64 	%rd6, [projectionWithBiasKernel_param_1];
	ld.param.u64 	%rd4, [projectionWithBiasKernel_param_2];
	ld.param.u64 	%rd5, [projectionWithBiasKernel_param_3];
	ld.param.u32 	%r92, [projectionWithBiasKernel_param_4];
	ld.param.u32 	%r93, [projectionWithBiasKernel_param_5];
	cvta.to.global.u64 	%rd1, %rd6;
	mov.u32 	%r1, %tid.x;
	mov.u32 	%r2, %ctaid.x;
	mov.u32 	%r3, %ntid.x;
	mad.lo.s32 	%r4, %r2, %r3, %r1;
	add.s32 	%r94, %r3, %r93;
	add.s32 	%r5, %r94, -1;
	setp.gt.u32 	%p1, %r3, %r5;
	mov.f64 	%fd120, 0d0000000000000000;
	@%p1 bra 	$L__BB0_18;
	and.b32  	%r6, %r3, 15;
	and.b32  	%r7, %r3, 7;
	and.b32  	%r8, %r3, 3;
	div.u32 	%r96, %r5, %r3;
	max.u32 	%r9, %r96, 1;
	shl.b32 	%r10, %r92, 4;
	mad.lo.s32 	%r11, %r92, 15, %r1;
	mad.lo.s32 	%r12, %r92, 14, %r1;
	mad.lo.s32 	%r13, %r92, 13, %r1;
	mad.lo.s32 	%r14, %r92, 12, %r1;
	mad.lo.s32 	%r15, %r92, 11, %r1;
	mad.lo.s32 	%r16, %r92, 10, %r1;
	add.s32 	%r17, %r1, %r92;
	shl.b32 	%r97, %r92, 1;
	add.s32 	%r18, %r1, %r97;
	mad.lo.s32 	%r19, %r92, 3, %r1;
	shl.b32 	%r98, %r92, 2;
	add.s32 	%r20, %r1, %r98;
	mad.lo.s32 	%r21, %r92, 5, %r1;
	mad.lo.s32 	%r22, %r92, 6, %r1;
	mad.lo.s32 	%r23, %r92, 7, %r1;
	shl.b32 	%r99, %r92, 3;
	add.s32 	%r24, %r1, %r99;
	mad.lo.s32 	%r25, %r92, 9, %r1;
	cvta.to.global.u64 	%rd2, %rd3;
	mov.f64 	%fd120, 0d0000000000000000;
	mov.b32 	%r135, 0;
$L__BB0_2:
	mul.lo.s32 	%r27, %r135, %r3;
	add.s32 	%r28, %r27, %r1;
	setp.ge.s32 	%p2, %r28, %r93;
	@%p2 bra 	$L__BB0_4;
	mul.wide.s32 	%rd7, %r28, 8;
	add.s64 	%rd8, %rd2, %rd7;
	ld.global.f64 	%fd19, [%rd8];
	shl.b32 	%r100, %r1, 3;
	mov.u32 	%r101, sharedData;
	add.s32 	%r102, %r101, %r100;
	st.shared.f64 	[%r102], %fd19;
$L__BB0_4:
	setp.lt.u32 	%p3, %r3, 16;
	bar.sync 	0;
	mov.b32 	%r155, 0;
	@%p3 bra 	$L__BB0_7;
	and.b32  	%r105, %r3, -16;
	neg.s32 	%r153, %r105;
	mad.lo.s32 	%r106, %r92, %r135, %r2;
	mul.lo.s32 	%r107, %r3, %r106;
	add.s32 	%r152, %r1, %r107;
	add.s32 	%r151, %r11, %r107;
	add.s32 	%r150, %r12, %r107;
	add.s32 	%r149, %r13, %r107;
	add.s32 	%r148, %r14, %r107;
	add.s32 	%r147, %r15, %r107;
	add.s32 	%r146, %r16, %r107;
	add.s32 	%r144, %r17, %r107;
	add.s32 	%r143, %r18, %r107;
	add.s32 	%r142, %r19, %r107;
	add.s32 	%r141, %r20, %r107;
	add.s32 	%r140, %r21, %r107;
	add.s32 	%r139, %r22, %r107;
	add.s32 	%r138, %r23, %r107;
	add.s32 	%r137, %r24, %r107;
	add.s32 	%r136, %r25, %r107;
	mov.u32 	%r108, sharedData;
	add.s32 	%r145, %r108, 64;
$L__BB0_6:
	.pragma "nounroll";
	and.b32  	%r155, %r3, 2032;
	mul.wide.u32 	%rd9, %r152, 8;
	add.s64 	%rd10, %rd1, %rd9;
	ld.global.f64 	%fd21, [%rd10];
	ld.shared.v2.f64 	{%fd22, %fd23}, [%r145+-64];
	fma.rn.f64 	%fd24, %fd21, %fd22, %fd120;
	mul.wide.u32 	%rd11, %r144, 8;
	add.s64 	%rd12, %rd1, %rd11;
	ld.global.f64 	%fd25, [%rd12];
	fma.rn.f64 	%fd26, %fd25, %fd23, %fd24;
	mul.wide.u32 	%rd13, %r143, 8;
	add.s64 	%rd14, %rd1, %rd13;
	ld.global.f64 	%fd27, [%rd14];
	ld.shared.v2.f64 	{%fd28, %fd29}, [%r145+-48];
	fma.rn.f64 	%fd30, %fd27, %fd28, %fd26;
	mul.wide.u32 	%rd15, %r142, 8;
	add.s64 	%rd16, %rd1, %rd15;
	ld.global.f64 	%fd31, [%rd16];
	fma.rn.f64 	%fd32, %fd31, %fd29, %fd30;
	mul.wide.u32 	%rd17, %r141, 8;
	add.s64 	%rd18, %rd1, %rd17;
	ld.global.f64 	%fd33, [%rd18];
	ld.shared.v2.f64 	{%fd34, %fd35}, [%r145+-32];
	fma.rn.f64 	%fd36, %fd33, %fd34, %fd32;
	mul.wide.u32 	%rd19, %r140, 8;
	add.s64 	%rd20, %rd1, %rd19;
	ld.global.f64 	%fd37, [%rd20];
	fma.rn.f64 	%fd38, %fd37, %fd35, %fd36;
	mul.wide.u32 	%rd21, %r139, 8;
	add.s64 	%rd22, %rd1, %rd21;
	ld.global.f64 	%fd39, [%rd22];
	ld.shared.v2.f64 	{%fd40, %fd41}, [%r145+-16];
	fma.rn.f64 	%fd42, %fd39, %fd40, %fd38;
	mul.wide.u32 	%rd23, %r138, 8;
	add.s64 	%rd24, %rd1, %rd23;
	ld.global.f64 	%fd43, [%rd24];
	fma.rn.f64 	%fd44, %fd43, %fd41, %fd42;
	mul.wide.u32 	%rd25, %r137, 8;
	add.s64 	%rd26, %rd1, %rd25;
	ld.global.f64 	%fd45, [%rd26];
	ld.shared.v2.f64 	{%fd46, %fd47}, [%r145];
	fma.rn.f64 	%fd48, %fd45, %fd46, %fd44;
	mul.wide.u32 	%rd27, %r136, 8;
	add.s64 	%rd28, %rd1, %rd27;
	ld.global.f64 	%fd49, [%rd28];
	fma.rn.f64 	%fd50, %fd49, %fd47, %fd48;
	mul.wide.u32 	%rd29, %r146, 8;
	add.s64 	%rd30, %rd1, %rd29;
	ld.global.f64 	%fd51, [%rd30];
	ld.shared.v2.f64 	{%fd52, %fd53}, [%r145+16];
	fma.rn.f64 	%fd54, %fd51, %fd52, %fd50;
	mul.wide.u32 	%rd31, %r147, 8;
	add.s64 	%rd32, %rd1, %rd31;
	ld.global.f64 	%fd55, [%rd32];
	fma.rn.f64 	%fd56, %fd55, %fd53, %fd54;
	mul.wide.u32 	%rd33, %r148, 8;
	add.s64 	%rd34, %rd1, %rd33;
	ld.global.f64 	%fd57, [%rd34];
	ld.shared.v2.f64 	{%fd58, %fd59}, [%r145+32];
	fma.rn.f64 	%fd60, %fd57, %fd58, %fd56;
	mul.wide.u32 	%rd35, %r149, 8;
	add.s64 	%rd36, %rd1, %rd35;
	ld.global.f64 	%fd61, [%rd36];
	fma.rn.f64 	%fd62, %fd61, %fd59, %fd60;
	mul.wide.u32 	%rd37, %r150, 8;
	add.s64 	%rd38, %rd1, %rd37;
	ld.global.f64 	%fd63, [%rd38];
	ld.shared.v2.f64 	{%fd64, %fd65}, [%r145+48];
	fma.rn.f64 	%fd66, %fd63, %fd64, %fd62;
	mul.wide.u32 	%rd39, %r151, 8;
	add.s64 	%rd40, %rd1, %rd39;
	ld.global.f64 	%fd67, [%rd40];
	fma.rn.f64 	%fd120, %fd67, %fd65, %fd66;
	add.s32 	%r153, %r153, 16;
	add.s32 	%r152, %r152, %r10;
	add.s32 	%r151, %r151, %r10;
	add.s32 	%r150, %r150, %r10;
	add.s32 	%r149, %r149, %r10;
	add.s32 	%r148, %r148, %r10;
	add.s32 	%r147, %r147, %r10;
	add.s32 	%r146, %r146, %r10;
	add.s32 	%r145, %r145, 128;
	add.s32 	%r144, %r144, %r10;
	add.s32 	%r143, %r143, %r10;
	add.s32 	%r142, %r142, %r10;
	add.s32 	%r141, %r141, %r10;
	add.s32 	%r140, %r140, %r10;
	add.s32 	%r139, %r139, %r10;
	add.s32 	%r138, %r138, %r10;
	add.s32 	%r137, %r137, %r10;
	add.s32 	%r136, %r136, %r10;
	setp.ne.s32 	%p4, %r153, 0;
	@%p4 bra 	$L__BB0_6;
$L__BB0_7:
	setp.eq.s32 	%p5, %r6, 0;
	@%p5 bra 	$L__BB0_17;
	add.s32 	%r109, %r6, -1;
	setp.lt.u32 	%p6, %r109, 7;
	@%p6 bra 	$L__BB0_10;
	add.s32 	%r110, %r155, %r27;
	mad.lo.s32 	%r111, %r110, %r92, %r4;
	mul.wide.u32 	%rd41, %r111, 8;
	add.s64 	%rd42, %rd1, %rd41;
	ld.global.f64 	%fd69, [%rd42];
	shl.b32 	%r112, %r155, 3;
	mov.u32 	%r113, sharedData;
	add.s32 	%r114, %r113, %r112;
	ld.shared.f64 	%fd70, [%r114];
	fma.rn.f64 	%fd71, %fd69, %fd70, %fd120;
	add.s32 	%r115, %r111, %r92;
	mul.wide.u32 	%rd43, %r115, 8;
	add.s64 	%rd44, %rd1, %rd43;
	ld.global.f64 	%fd72, [%rd44];
	ld.shared.f64 	%fd73, [%r114+8];
	fma.rn.f64 	%fd74, %fd72, %fd73, %fd71;
	add.s32 	%r116, %r115, %r92;
	mul.wide.u32 	%rd45, %r116, 8;
	add.s64 	%rd46, %rd1, %rd45;
	ld.global.f64 	%fd75, [%rd46];
	ld.shared.f64 	%fd76, [%r114+16];
	fma.rn.f64 	%fd77, %fd75, %fd76, %fd74;
	add.s32 	%r117, %r116, %r92;
	mul.wide.u32 	%rd47, %r117, 8;
	add.s64 	%rd48, %rd1, %rd47;
	ld.global.f64 	%fd78, [%rd48];
	ld.shared.f64 	%fd79, [%r114+24];
	fma.rn.f64 	%fd80, %fd78, %fd79, %fd77;
	add.s32 	%r118, %r117, %r92;
	mul.wide.u32 	%rd49, %r118, 8;
	add.s64 	%rd50, %rd1, %rd49;
	ld.global.f64 	%fd81, [%rd50];
	ld.shared.f64 	%fd82, [%r114+32];
	fma.rn.f64 	%fd83, %fd81, %fd82, %fd80;
	add.s32 	%r119, %r118, %r92;
	mul.wide.u32 	%rd51, %r119, 8;
	add.s64 	%rd52, %rd1, %rd51;
	ld.global.f64 	%fd84, [%rd52];
	ld.shared.f64 	%fd85, [%r114+40];
	fma.rn.f64 	%fd86, %fd84, %fd85, %fd83;
	add.s32 	%r120, %r119, %r92;
	mul.wide.u32 	%rd53, %r120, 8;
	add.s64 	%rd54, %rd1, %rd53;
	ld.global.f64 	%fd87, [%rd54];
	ld.shared.f64 	%fd88, [%r114+48];
	fma.rn.f64 	%fd89, %fd87, %fd88, %fd86;
	add.s32 	%r121, %r120, %r92;
	mul.wide.u32 	%rd55, %r121, 8;
	add.s64 	%rd56, %rd1, %rd55;
	ld.global.f64 	%fd90, [%rd56];
	ld.shared.f64 	%fd91, [%r114+56];
	fma.rn.f64 	%fd120, %fd90, %fd91, %fd89;
	add.s32 	%r155, %r155, 8;
$L__BB0_10:
	setp.eq.s32 	%p7, %r7, 0;
	@%p7 bra 	$L__BB0_17;
	add.s32 	%r122, %r7, -1;
	setp.lt.u32 	%p8, %r122, 3;
	@%p8 bra 	$L__BB0_13;
	add.s32 	%r123, %r155, %r27;
	mad.lo.s32 	%r124, %r123, %r92, %r4;
	mul.wide.u32 	%rd57, %r124, 8;
	add.s64 	%rd58, %rd1, %rd57;
	ld.global.f64 	%fd93, [%rd58];
	shl.b32 	%r125, %r155, 3;
	mov.u32 	%r126, sharedData;
	add.s32 	%r127, %r126, %r125;
	ld.shared.f64 	%fd94, [%r127];
	fma.rn.f64 	%fd95, %fd93, %fd94, %fd120;
	add.s32 	%r128, %r124, %r92;
	mul.wide.u32 	%rd59, %r128, 8;
	add.s64 	%rd60, %rd1, %rd59;
	ld.global.f64 	%fd96, [%rd60];
	ld.shared.f64 	%fd97, [%r127+8];
	fma.rn.f64 	%fd98, %fd96, %fd97, %fd95;
	add.s32 	%r129, %r128, %r92;
	mul.wide.u32 	%rd61, %r129, 8;
	add.s64 	%rd62, %rd1, %rd61;
	ld.global.f64 	%fd99, [%rd62];
	ld.shared.f64 	%fd100, [%r127+16];
	fma.rn.f64 	%fd101, %fd99, %fd100, %fd98;
	add.s32 	%r130, %r129, %r92;
	mul.wide.u32 	%rd63, %r130, 8;
	add.s64 	%rd64, %rd1, %rd63;
	ld.global.f64 	%fd102, [%rd64];
	ld.shared.f64 	%fd103, [%r127+24];
	fma.rn.f64 	%fd120, %fd102, %fd103, %fd101;
	add.s32 	%r155, %r155, 4;
$L__BB0_13:
	setp.eq.s32 	%p9, %r8, 0;
	@%p9 bra 	$L__BB0_17;
	setp.eq.s32 	%p10, %r8, 1;
	add.s32 	%r131, %r155, %r27;
	mad.lo.s32 	%r88, %r131, %r92, %r4;
	mul.wide.u32 	%rd65, %r88, 8;
	add.s64 	%rd66, %rd1, %rd65;
	ld.global.f64 	%fd104, [%rd66];
	shl.b32 	%r132, %r155, 3;
	mov.u32 	%r133, sharedData;
	add.s32 	%r89, %r133, %r132;
	ld.shared.f64 	%fd105, [%r89];
	fma.rn.f64 	%fd120, %fd104, %fd105, %fd120;
	@%p10 bra 	$L__BB0_17;
	setp.eq.s32 	%p11, %r8, 2;
	add.s32 	%r90, %r88, %r92;
	mul.wide.u32 	%rd67, %r90, 8;
	add.s64 	%rd68, %rd1, %rd67;
	ld.global.f64 	%fd106, [%rd68];
	ld.shared.f64 	%fd107, [%r89+8];
	fma.rn.f64 	%fd120, %fd106, %fd107, %fd120;
	@%p11 bra 	$L__BB0_17;
	add.s32 	%r134, %r90, %r92;
	mul.wide.u32 	%rd69, %r134, 8;
	add.s64 	%rd70, %rd1, %rd69;
	ld.global.f64 	%fd108, [%rd70];
	ld.shared.f64 	%fd109, [%r89+16];
	fma.rn.f64 	%fd120, %fd108, %fd109, %fd120;
$L__BB0_17:
	bar.sync 	0;
	add.s32 	%r135, %r135, 1;
	setp.ne.s32 	%p12, %r135, %r9;
	@%p12 bra 	$L__BB0_2;
$L__BB0_18:
	setp.ge.s32 	%p13, %r4, %r92;
	@%p13 bra 	$L__BB0_20;
	cvta.to.global.u64 	%rd71, %rd4;
	mul.wide.s32 	%rd72, %r4, 8;
	add.s64 	%rd73, %rd71, %rd72;
	ld.global.f64 	%fd110, [%rd73];
	add.f64 	%fd111, %fd120, %fd110;
	cvta.to.global.u64 	%rd74, %rd5;
	add.s64 	%rd75, %rd74, %rd72;
	st.global.f64 	[%rd75], %fd111;
$L__BB0_20:
	ret;

}


// ===== COMPILED SASS (sm_100) =====

	.target	sm_100

	.elftype	@"ET_EXEC"


//--------------------- .note.nv.tkinfo           --------------------------
	.section	.note.nv.tkinfo,"",@"SHT_NOTE"
	.sectionflags	@"SHF_NOTE_NV_TKINFO"
	.tkinfo
        /*0018*/ 	.word	0x00000002
        /*0030*/ 	.string	""
        /*0030*/ 	.string	"ptxas"
        /*0030*/ 	.string	"Cuda compilation tools, release 13.0, V13.0.88"
        /*0030*/ 	.string	"Build cuda_13.0.r13.0/compiler.36424714_0"
        /*0030*/ 	.string	"-arch sm_100 -m 64 "



//--------------------- .note.nv.cuinfo           --------------------------
	.section	.note.nv.cuinfo,"",@"SHT_NOTE"
	.sectionflags	@"SHF_NOTE_NV_CUINFO"
        /*0018*/ 	.short	0x0002
        /*001a*/ 	.short	0x0064
        /*001c*/ 	.short	0x0082
	.zero		2


//--------------------- .nv.info                  --------------------------
	.section	.nv.info,"",@"SHT_CUDA_INFO"
	.align	4


	//----- nvinfo : EIATTR_REGCOUNT
	.align		4
        /*0000*/ 	.byte	0x04, 0x2f
        /*0002*/ 	.short	(.L_1 - .L_0)
	.align		4
.L_0:
        /*0004*/ 	.word	index@(projectionWithBiasKernel)
        /*0008*/ 	.word	0x00000030


	//----- nvinfo : EIATTR_FRAME_SIZE
	.align		4
.L_1:
        /*000c*/ 	.byte	0x04, 0x11
        /*000e*/ 	.short	(.L_3 - .L_2)
	.align		4
.L_2:
        /*0010*/ 	.word	index@(projectionWithBiasKernel)
        /*0014*/ 	.word	0x00000000


	//----- nvinfo : EIATTR_MIN_STACK_SIZE
	.align		4
.L_3:
        /*0018*/ 	.byte	0x04, 0x12
        /*001a*/ 	.short	(.L_5 - .L_4)
	.align		4
.L_4:
        /*001c*/ 	.word	index@(projectionWithBiasKernel)
        /*0020*/ 	.word	0x00000000
.L_5:


//--------------------- .nv.compat                --------------------------
	.section	.nv.compat,"",@"SHT_CUDA_COMPAT_INFO"
	.align	4
        /*0000*/ 	.byte	0x02, 0x09, 0x00, 0x00, 0x02, 0x02, 0x01, 0x00, 0x02, 0x05, 0x05, 0x00, 0x03, 0x07, 0x01, 0x01
        /*0010*/ 	.byte	0x02, 0x03, 0x00, 0x00, 0x02, 0x06, 0x01, 0x00, 0x04, 0x0b, 0x08, 0x00, 0x01, 0x00, 0x00, 0x00
        /*0020*/ 	.byte	0x00, 0x00, 0x00, 0x00


//--------------------- .nv.info.projectionWithBiasKernel --------------------------
	.section	.nv.info.projectionWithBiasKernel,"",@"SHT_CUDA_INFO"
	.sectionflags	@""
	.align	4


	//----- nvinfo : EIATTR_CUDA_API_VERSION
	.align		4
        /*0000*/ 	.byte	0x04, 0x37
        /*0002*/ 	.short	(.L_7 - .L_6)
.L_6:
        /*0004*/ 	.word	0x00000082


	//----- nvinfo : EIATTR_KPARAM_INFO
	.align		4
.L_7:
        /*0008*/ 	.byte	0x04, 0x17
        /*000a*/ 	.short	(.L_9 - .L_8)
.L_8:
        /*000c*/ 	.word	0x00000000
        /*0010*/ 	.short	0x0005
        /*0012*/ 	.short	0x0024
        /*0014*/ 	.byte	0x00, 0xf0, 0x11, 0x00


	//----- nvinfo : EIATTR_KPARAM_INFO
	.align		4
.L_9:
        /*0018*/ 	.byte	0x04, 0x17
        /*001a*/ 	.short	(.L_11 - .L_10)
.L_10:
        /*001c*/ 	.word	0x00000000
        /*0020*/ 	.short	0x0004
        /*0022*/ 	.short	0x0020
        /*0024*/ 	.byte	0x00, 0xf0, 0x11, 0x00


	//----- nvinfo : EIATTR_KPARAM_INFO
	.align		4
.L_11:
        /*0028*/ 	.byte	0x04, 0x17
        /*002a*/ 	.short	(.L_13 - .L_12)
.L_12:
        /*002c*/ 	.word	0x00000000
        /*0030*/ 	.short	0x0003
        /*0032*/ 	.short	0x0018
        /*0034*/ 	.byte	0x00, 0xf5, 0x21, 0x00


	//----- nvinfo : EIATTR_KPARAM_INFO
	.align		4
.L_13:
        /*0038*/ 	.byte	0x04, 0x17
        /*003a*/ 	.short	(.L_15 - .L_14)
.L_14:
        /*003c*/ 	.word	0x00000000
        /*0040*/ 	.short	0x0002
        /*0042*/ 	.short	0x0010
        /*0044*/ 	.byte	0x00, 0xf5, 0x21, 0x00


	//----- nvinfo : EIATTR_KPARAM_INFO
	.align		4
.L_15:
        /*0048*/ 	.byte	0x04, 0x17
        /*004a*/ 	.short	(.L_17 - .L_16)
.L_16:
        /*004c*/ 	.word	0x00000000
        /*0050*/ 	.short	0x0001
        /*0052*/ 	.short	0x0008
        /*0054*/ 	.byte	0x00, 0xf5, 0x21, 0x00


	//----- nvinfo : EIATTR_KPARAM_INFO
	.align		4
.L_17:
        /*0058*/ 	.byte	0x04, 0x17
        /*005a*/ 	.short	(.L_19 - .L_18)
.L_18:
        /*005c*/ 	.word	0x00000000
        /*0060*/ 	.short	0x0000
        /*0062*/ 	.short	0x0000
        /*0064*/ 	.byte	0x00, 0xf5, 0x21, 0x00


	//----- nvinfo : EIATTR_SPARSE_MMA_MASK
	.align		4
.L_19:
        /*0068*/ 	.byte	0x03, 0x50
        /*006a*/ 	.short	0x0000


	//----- nvinfo : EIATTR_MAXREG_COUNT
	.align		4
        /*006c*/ 	.byte	0x03, 0x1b
        /*006e*/ 	.short	0x00ff


	//----- nvinfo : EIATTR_NUM_BARRIERS
	.align		4
        /*0070*/ 	.byte	0x02, 0x4c
        /*0072*/ 	.byte	0x01
	.zero		1


	//----- nvinfo : EIATTR_MERCURY_ISA_VERSION
	.align		4
        /*0074*/ 	.byte	0x03, 0x5f
        /*0076*/ 	.short	0x0101


	//----- nvinfo : EIATTR_VRC_CTA_INIT_COUNT
	.align		4
        /*0078*/ 	.byte	0x02, 0x4a
	.zero		1
	.zero		1


	//----- nvinfo : EIATTR_EXIT_INSTR_OFFSETS
	.align		4
        /*007c*/ 	.byte	0x04, 0x1c
        /*007e*/ 	.short	(.L_21 - .L_20)


	//   ....[0]....
.L_20:
        /*0080*/ 	.word	0x00001210


	//   ....[1]....
        /*0084*/ 	.word	0x00001290


	//----- nvinfo : EIATTR_CRS_STACK_SIZE
	.align		4
.L_21:
        /*0088*/ 	.byte	0x04, 0x1e
        /*008a*/ 	.short	(.L_23 - .L_22)
.L_22:
        /*008c*/ 	.word	0x00000000


	//----- nvinfo : EIATTR_CBANK_PARAM_SIZE
	.align		4
.L_23:
        /*0090*/ 	.byte	0x03, 0x19
        /*0092*/ 	.short	0x0028


	//----- nvinfo : EIATTR_PARAM_CBANK
	.align		4
        /*0094*/ 	.byte	0x04, 0x0a
        /*0096*/ 	.short	(.L_25 - .L_24)
	.align		4
.L_24:
        /*0098*/ 	.word	index@(.nv.constant0.projectionWithBiasKernel)
        /*009c*/ 	.short	0x0380
        /*009e*/ 	.short	0x0028


	//----- nvinfo : EIATTR_SW_WAR
	.align		4
.L_25:
        /*00a0*/ 	.byte	0x04, 0x36
        /*00a2*/ 	.short	(.L_27 - .L_26)
.L_26:
        /*00a4*/ 	.word	0x00000008
.L_27:


//--------------------- .nv.callgraph             --------------------------
	.section	.nv.callgraph,"",@"SHT_CUDA_CALLGRAPH"
	.align	4
	.sectionentsize	8
	.align		4
        /*0000*/ 	.word	0x00000000
	.align		4
        /*0004*/ 	.word	0xffffffff
	.align		4
        /*0008*/ 	.word	0x00000000
	.align		4
        /*000c*/ 	.word	0xfffffffe
	.align		4
        /*0010*/ 	.word	0x00000000
	.align		4
        /*0014*/ 	.word	0xfffffffd
	.align		4
        /*0018*/ 	.word	0x00000000
	.align		4
        /*001c*/ 	.word	0xfffffffc


//--------------------- .text.projectionWithBiasKernel --------------------------
	.section	.text.projectionWithBiasKernel,"ax",@progbits
	.align	128
        .global         projectionWithBiasKernel
        .type           projectionWithBiasKernel,@function
        .size           projectionWithBiasKernel,(.L_x_10 - projectionWithBiasKernel)
        .other          projectionWithBiasKernel,@"STO_CUDA_ENTRY STV_DEFAULT"
projectionWithBiasKernel:
.text.projectionWithBiasKernel:
[----:B------:R-:W-:Y:S08]  /*0000*/  LDC R1, c[0x0][0x37c] ;  /* 0x0000df00ff017b82 */ /* 0x000ff00000000800 */
[----:B------:R-:W0:Y:S01]  /*0010*/  LDC R0, c[0x0][0x360] ;  /* 0x0000d800ff007b82 */ /* 0x000e220000000800 */
[----:B------:R-:W1:Y:S01]  /*0020*/  S2R R2, SR_TID.X ;  /* 0x0000000000027919 */ /* 0x000e620000002100 */
[----:B------:R-:W2:Y:S01]  /*0030*/  LDCU.64 UR6, c[0x0][0x358] ;  /* 0x00006b00ff0677ac */ /* 0x000ea20008000a00 */
[----:B------:R-:W-:-:S05]  /*0040*/  CS2R R38, SRZ ;  /* 0x0000000000267805 */ /* 0x000fca000001ff00 */
[----:B------:R-:W0:Y:S08]  /*0050*/  LDC R3, c[0x0][0x3a4] ;  /* 0x0000e900ff037b82 */ /* 0x000e300000000800 */
[----:B------:R-:W3:Y:S01]  /*0060*/  S2UR UR8, SR_CTAID.X ;  /* 0x00000000000879c3 */ /* 0x000ee20000002500 */
[----:B0-----:R-:W-:-:S04]  /*0070*/  IADD3 R3, PT, PT, R0, -0x1, R3 ;  /* 0xffffffff00037810 */ /* 0x001fc80007ffe003 */
[----:B------:R-:W-:-:S13]  /*0080*/  ISETP.GT.U32.AND P0, PT, R0, R3, PT ;  /* 0x000000030000720c */ /* 0x000fda0003f04070 */
[----:B-123--:R-:W-:Y:S05]  /*0090*/  @P0 BRA `(.L_x_0) ;  /* 0x00000010004c0947 */ /* 0x00efea0003800000 */
[----:B------:R-:W0:Y:S01]  /*00a0*/  I2F.U32.RP R6, R0 ;  /* 0x0000000000067306 */ /* 0x000e220000209000 */
[----:B------:R-:W-:Y:S02]  /*00b0*/  ISETP.NE.U32.AND P2, PT, R0, RZ, PT ;  /* 0x000000ff0000720c */ /* 0x000fe40003f45070 */
[----:B------:R-:W-:-:S05]  /*00c0*/  CS2R R38, SRZ ;  /* 0x0000000000267805 */ /* 0x000fca000001ff00 */
[----:B0-----:R-:W0:Y:S02]  /*00d0*/  MUFU.RCP R6, R6 ;  /* 0x0000000600067308 */ /* 0x001e240000001000 */
[----:B0-----:R-:W-:-:S06]  /*00e0*/  IADD3 R4, PT, PT, R6, 0xffffffe, RZ ;  /* 0x0ffffffe06047810 */ /* 0x001fcc0007ffe0ff */
[----:B------:R0:W1:Y:S02]  /*00f0*/  F2I.FTZ.U32.TRUNC.NTZ R5, R4 ;  /* 0x0000000400057305 */ /* 0x000064000021f000 */
[----:B0-----:R-:W-:Y:S01]  /*0100*/  HFMA2 R4, -RZ, RZ, 0, 0 ;  /* 0x00000000ff047431 */ /* 0x001fe200000001ff */
[----:B-1----:R-:W-:-:S05]  /*0110*/  IADD3 R7, PT, PT, RZ, -R5, RZ ;  /* 0x80000005ff077210 */ /* 0x002fca0007ffe0ff */
[----:B------:R-:W-:-:S04]  /*0120*/  IMAD R7, R7, R0, RZ ;  /* 0x0000000007077224 */ /* 0x000fc800078e02ff */
[----:B------:R-:W-:Y:S02]  /*0130*/  IMAD.HI.U32 R8, R5, R7, R4 ;  /* 0x0000000705087227 */ /* 0x000fe400078e0004 */
[----:B------:R-:W0:Y:S04]  /*0140*/  LDC R7, c[0x0][0x3a0] ;  /* 0x0000e800ff077b82 */ /* 0x000e280000000800 */
[----:B------:R-:W-:-:S05]  /*0150*/  IMAD.HI.U32 R8, R8, R3, RZ ;  /* 0x0000000308087227 */ /* 0x000fca00078e00ff */
[----:B------:R-:W-:-:S05]  /*0160*/  IADD3 R5, PT, PT, -R8, RZ, RZ ;  /* 0x000000ff08057210 */ /* 0x000fca0007ffe1ff */
[----:B------:R-:W-:-:S05]  /*0170*/  IMAD R3, R0, R5, R3 ;  /* 0x0000000500037224 */ /* 0x000fca00078e0203 */
[----:B------:R-:W-:Y:S01]  /*0180*/  ISETP.GE.U32.AND P0, PT, R3, R0, PT ;  /* 0x000000000300720c */ /* 0x000fe20003f06070 */
[C-C-:B0-----:R-:W-:Y:S01]  /*0190*/  IMAD R4, R7.reuse, 0x6, R2.reuse ;  /* 0x0000000607047824 */ /* 0x141fe200078e0202 */
[C---:B------:R-:W-:Y:S01]  /*01a0*/  LEA R6, R7.reuse, R2, 0x3 ;  /* 0x0000000207067211 */ /* 0x040fe200078e18ff */
[C-C-:B------:R-:W-:Y:S02]  /*01b0*/  IMAD R5, R7.reuse, 0x7, R2.reuse ;  /* 0x0000000707057824 */ /* 0x140fe400078e0202 */
[----:B------:R-:W-:-:S08]  /*01c0*/  IMAD R7, R7, 0x9, R2 ;  /* 0x0000000907077824 */ /* 0x000fd000078e0202 */
[-C--:B------:R-:W-:Y:S02]  /*01d0*/  @P0 IADD3 R3, PT, PT, R3, -R0.reuse, RZ ;  /* 0x8000000003030210 */ /* 0x080fe40007ffe0ff */
[----:B------:R-:W-:Y:S02]  /*01e0*/  @P0 IADD3 R8, PT, PT, R8, 0x1, RZ ;  /* 0x0000000108080810 */ /* 0x000fe40007ffe0ff */
[----:B------:R-:W-:Y:S02]  /*01f0*/  ISETP.GE.U32.AND P1, PT, R3, R0, PT ;  /* 0x000000000300720c */ /* 0x000fe40003f26070 */
[----:B------:R-:W-:-:S11]  /*0200*/  MOV R3, RZ ;  /* 0x000000ff00037202 */ /* 0x000fd60000000f00 */
[----:B------:R-:W-:Y:S01]  /*0210*/  @P1 VIADD R8, R8, 0x1 ;  /* 0x0000000108081836 */ /* 0x000fe20000000000 */
[----:B------:R-:W-:-:S04]  /*0220*/  @!P2 LOP3.LUT R8, RZ, R0, RZ, 0x33, !PT ;  /* 0x00000000ff08a212 */ /* 0x000fc800078e33ff */
[----:B------:R-:W-:-:S07]  /*0230*/  VIMNMX.U32 R20, PT, PT, R8, 0x1, !PT ;  /* 0x0000000108147848 */ /* 0x000fce0007fe0000 */
.L_x_8:
[----:B------:R-:W0:Y:S01]  /*0240*/  LDCU UR4, c[0x0][0x3a4] ;  /* 0x00007480ff0477ac */ /* 0x000e220008000800 */
[----:B------:R-:W-:Y:S01]  /*0250*/  IMAD R9, R0, R3, RZ ;  /* 0x0000000300097224 */ /* 0x000fe200078e02ff */
[----:B------:R-:W-:Y:S04]  /*0260*/  BSSY.RECONVERGENT B0, `(.L_x_1) ;  /* 0x000000c000007945 */ /* 0x000fe80003800200 */
[----:B------:R-:W-:-:S04]  /*0270*/  IADD3 R11, PT, PT, R9, R2, RZ ;  /* 0x00000002090b7210 */ /* 0x000fc80007ffe0ff */
[----:B0-----:R-:W-:-:S13]  /*0280*/  ISETP.GE.AND P0, PT, R11, UR4, PT ;  /* 0x000000040b007c0c */ /* 0x001fda000bf06270 */
[----:B------:R-:W-:Y:S05]  /*0290*/  @P0 BRA `(.L_x_2) ;  /* 0x0000000000200947 */ /* 0x000fea0003800000 */
[----:B------:R-:W0:Y:S02]  /*02a0*/  LDC.64 R8, c[0x0][0x380] ;  /* 0x0000e000ff087b82 */ /* 0x000e240000000a00 */
[----:B0-----:R-:W-:-:S06]  /*02b0*/  IMAD.WIDE R8, R11, 0x8, R8 ;  /* 0x000000080b087825 */ /* 0x001fcc00078e0208 */
[----:B------:R-:W2:Y:S01]  /*02c0*/  LDG.E.64 R8, desc[UR6][R8.64] ;  /* 0x0000000608087981 */ /* 0x000ea2000c1e1b00 */
[----:B------:R-:W0:Y:S01]  /*02d0*/  S2UR UR5, SR_CgaCtaId ;  /* 0x00000000000579c3 */ /* 0x000e220000008800 */
[----:B------:R-:W-:Y:S02]  /*02e0*/  UMOV UR4, 0x400 ;  /* 0x0000040000047882 */ /* 0x000fe40000000000 */
[----:B0-----:R-:W-:-:S06]  /*02f0*/  ULEA UR4, UR5, UR4, 0x18 ;  /* 0x0000000405047291 */ /* 0x001fcc000f8ec0ff */
[----:B------:R-:W-:-:S05]  /*0300*/  LEA R11, R2, UR4, 0x3 ;  /* 0x00000004020b7c11 */ /* 0x000fca000f8e18ff */
[----:B--2---:R0:W-:Y:S02]  /*0310*/  STS.64 [R11], R8 ;  /* 0x000000080b007388 */ /* 0x0041e40000000a00 */
.L_x_2:
[----:B------:R-:W-:Y:S05]  /*0320*/  BSYNC.RECONVERGENT B0 ;  /* 0x0000000000007941 */ /* 0x000fea0003800200 */
.L_x_1:
[----:B------:R-:W-:Y:S01]  /*0330*/  BAR.SYNC.DEFER_BLOCKING 0x0 ;  /* 0x0000000000007b1d */ /* 0x000fe20000010000 */
[----:B------:R-:W-:Y:S01]  /*0340*/  ISETP.GE.U32.AND P0, PT, R0, 0x10, PT ;  /* 0x000000100000780c */ /* 0x000fe20003f06070 */
[----:B------:R-:W-:-:S12]  /*0350*/  HFMA2 R21, -RZ, RZ, 0, 0 ;  /* 0x00000000ff157431 */ /* 0x000fd800000001ff */
[----:B------:R-:W-:Y:S05]  /*0360*/  @!P0 BRA `(.L_x_3) ;  /* 0x0000000400c88947 */ /* 0x000fea0003800000 */
[----:B0-----:R-:W0:Y:S01]  /*0370*/  LDC R9, c[0x0][0x3a0] ;  /* 0x0000e800ff097b82 */ /* 0x001e220000000800 */
[----:B------:R-:W-:Y:S01]  /*0380*/  LOP3.LUT R34, R0, 0xfffffff0, RZ, 0xc0, !PT ;  /* 0xfffffff000227812 */ /* 0x000fe200078ec0ff */
[----:B------:R-:W-:-:S03]  /*0390*/  UMOV UR4, 0x400 ;  /* 0x0000040000047882 */ /* 0x000fc60000000000 */
[----:B------:R-:W-:-:S03]  /*03a0*/  IADD3 R34, PT, PT, -R34, RZ, RZ ;  /* 0x000000ff22227210 */ /* 0x000fc60007ffe1ff */
[----:B------:R-:W1:Y:S08]  /*03b0*/  LDC R16, c[0x0][0x3a0] ;  /* 0x0000e800ff107b82 */ /* 0x000e700000000800 */
[----:B------:R-:W2:Y:S01]  /*03c0*/  S2UR UR5, SR_CgaCtaId ;  /* 0x00000000000579c3 */ /* 0x000ea20000008800 */
[C-C-:B0-----:R-:W-:Y:S01]  /*03d0*/  IMAD R32, R9.reuse, 0xf, R2.reuse ;  /* 0x0000000f09207824 */ /* 0x141fe200078e0202 */
[----:B------:R-:W-:Y:S01]  /*03e0*/  IADD3 R26, PT, PT, R2, R9, RZ ;  /* 0x00000009021a7210 */ /* 0x000fe20007ffe0ff */
[----:B------:R-:W-:-:S02]  /*03f0*/  IMAD R31, R9, 0xe, R2 ;  /* 0x0000000e091f7824 */ /* 0x000fc400078e0202 */
[C-C-:B------:R-:W-:Y:S02]  /*0400*/  IMAD R30, R9.reuse, 0xd, R2.reuse ;  /* 0x0000000d091e7824 */ /* 0x140fe400078e0202 */
[C-C-:B------:R-:W-:Y:S02]  /*0410*/  IMAD R29, R9.reuse, 0xc, R2.reuse ;  /* 0x0000000c091d7824 */ /* 0x140fe400078e0202 */
[C-C-:B------:R-:W-:Y:S02]  /*0420*/  IMAD R28, R9.reuse, 0xb, R2.reuse ;  /* 0x0000000b091c7824 */ /* 0x140fe400078e0202 */
[C-C-:B------:R-:W-:Y:S02]  /*0430*/  IMAD R27, R9.reuse, 0xa, R2.reuse ;  /* 0x0000000a091b7824 */ /* 0x140fe400078e0202 */
[C-C-:B------:R-:W-:Y:S02]  /*0440*/  IMAD R25, R9.reuse, 0x2, R2.reuse ;  /* 0x0000000209197824 */ /* 0x140fe400078e0202 */
[----:B------:R-:W-:-:S02]  /*0450*/  IMAD R24, R9, 0x3, R2 ;  /* 0x0000000309187824 */ /* 0x000fc400078e0202 */
[C---:B------:R-:W-:Y:S01]  /*0460*/  IMAD R22, R9.reuse, 0x5, R2 ;  /* 0x0000000509167824 */ /* 0x040fe200078e0202 */
[----:B------:R-:W-:Y:S01]  /*0470*/  LEA R9, R9, R2, 0x2 ;  /* 0x0000000209097211 */ /* 0x000fe200078e10ff */
[----:B-1----:R-:W-:Y:S01]  /*0480*/  IMAD R21, R3, R16, UR8 ;  /* 0x0000000803157e24 */ /* 0x002fe2000f8e0210 */
[----:B--2---:R-:W-:-:S03]  /*0490*/  ULEA UR4, UR5, UR4, 0x18 ;  /* 0x0000000405047291 */ /* 0x004fc6000f8ec0ff */
[CC--:B------:R-:W-:Y:S01]  /*04a0*/  IMAD R32, R21.reuse, R0.reuse, R32 ;  /* 0x0000000015207224 */ /* 0x0c0fe200078e0220 */
[----:B------:R-:W-:Y:S01]  /*04b0*/  UIADD3 UR4, UPT, UPT, UR4, 0x40, URZ ;  /* 0x0000004004047890 */ /* 0x000fe2000fffe0ff */
[CC--:B------:R-:W-:Y:S02]  /*04c0*/  IMAD R31, R21.reuse, R0.reuse, R31 ;  /* 0x00000000151f7224 */ /* 0x0c0fe400078e021f */
[CC--:B------:R-:W-:Y:S02]  /*04d0*/  IMAD R30, R21.reuse, R0.reuse, R30 ;  /* 0x00000000151e7224 */ /* 0x0c0fe400078e021e */
[CC--:B------:R-:W-:Y:S02]  /*04e0*/  IMAD R29, R21.reuse, R0.reuse, R29 ;  /* 0x00000000151d7224 */ /* 0x0c0fe400078e021d */
[CC--:B------:R-:W-:Y:S02]  /*04f0*/  IMAD R28, R21.reuse, R0.reuse, R28 ;  /* 0x00000000151c7224 */ /* 0x0c0fe400078e021c */
[----:B------:R-:W-:-:S02]  /*0500*/  IMAD R27, R21, R0, R27 ;  /* 0x00000000151b7224 */ /* 0x000fc400078e021b */
[CC--:B------:R-:W-:Y:S02]  /*0510*/  IMAD R26, R21.reuse, R0.reuse, R26 ;  /* 0x00000000151a7224 */ /* 0x0c0fe400078e021a */
        /* <DEDUP_REMOVED lines=8> */
[----:B------:R-:W-:-:S07]  /*05a0*/  IMAD R21, R21, R0, R7 ;  /* 0x0000000015157224 */ /* 0x000fce00078e0207 */
.L_x_4:
[----:B------:R-:W0:Y:S01]  /*05b0*/  LDC.64 R36, c[0x0][0x388] ;  /* 0x0000e200ff247b82 */ /* 0x000e220000000a00 */
[----:B------:R-:W1:Y:S01]  /*05c0*/  LDS.128 R8, [UR4+-0x40] ;  /* 0xffffc004ff087984 */ /* 0x000e620008000c00 */
[----:B0-----:R-:W-:-:S04]  /*05d0*/  IMAD.WIDE.U32 R40, R33, 0x8, R36 ;  /* 0x0000000821287825 */ /* 0x001fc800078e0024 */
[--C-:B------:R-:W-:Y:S02]  /*05e0*/  IMAD.WIDE.U32 R12, R26, 0x8, R36.reuse ;  /* 0x000000081a0c7825 */ /* 0x100fe400078e0024 */
[----:B------:R-:W1:Y:S04]  /*05f0*/  LDG.E.64 R40, desc[UR6][R40.64] ;  /* 0x0000000628287981 */ /* 0x000e68000c1e1b00 */
[----:B------:R-:W2:Y:S01]  /*0600*/  LDG.E.64 R12, desc[UR6][R12.64] ;  /* 0x000000060c0c7981 */ /* 0x000ea2000c1e1b00 */
[----:B------:R-:W-:-:S06]  /*0610*/  IMAD.WIDE.U32 R42, R25, 0x8, R36 ;  /* 0x00000008192a7825 */ /* 0x000fcc00078e0024 */
[----:B------:R-:W3:Y:S01]  /*0620*/  LDG.E.64 R42, desc[UR6][R42.64] ;  /* 0x000000062a2a7981 */ /* 0x000ee2000c1e1b00 */
[----:B------:R-:W-:-:S06]  /*0630*/  IMAD.WIDE.U32 R14, R24, 0x8, R36 ;  /* 0x00000008180e7825 */ /* 0x000fcc00078e0024 */
[----:B------:R-:W4:Y:S01]  /*0640*/  LDG.E.64 R14, desc[UR6][R14.64] ;  /* 0x000000060e0e7981 */ /* 0x000f22000c1e1b00 */
[----:B-1----:R-:W-:Y:S01]  /*0650*/  DFMA R38, R40, R8, R38 ;  /* 0x000000082826722b */ /* 0x002fe20000000026 */
[----:B------:R-:W-:-:S06]  /*0660*/  IMAD.WIDE.U32 R40, R23, 0x8, R36 ;  /* 0x0000000817287825 */ /* 0x000fcc00078e0024 */
[----:B------:R-:W5:Y:S01]  /*0670*/  LDG.E.64 R40, desc[UR6][R40.64] ;  /* 0x0000000628287981 */ /* 0x000f62000c1e1b00 */
[----:B--2---:R-:W-:Y:S01]  /*0680*/  DFMA R38, R10, R12, R38 ;  /* 0x0000000c0a26722b */ /* 0x004fe20000000026 */
[--C-:B------:R-:W-:Y:S02]  /*0690*/  IMAD.WIDE.U32 R12, R22, 0x8, R36.reuse ;  /* 0x00000008160c7825 */ /* 0x100fe400078e0024 */
[----:B------:R-:W3:Y:S04]  /*06a0*/  LDS.128 R8, [UR4+-0x30] ;  /* 0xffffd004ff087984 */ /* 0x000ee80008000c00 */
[----:B------:R-:W2:Y:S01]  /*06b0*/  LDG.E.64 R12, desc[UR6][R12.64] ;  /* 0x000000060c0c7981 */ /* 0x000ea2000c1e1b00 */
[----:B---3--:R-:W-:Y:S01]  /*06c0*/  DFMA R42, R42, R8, R38 ;  /* 0x000000082a2a722b */ /* 0x008fe20000000026 */
[----:B------:R-:W-:-:S06]  /*06d0*/  IMAD.WIDE.U32 R38, R17, 0x8, R36 ;  /* 0x0000000811267825 */ /* 0x000fcc00078e0024 */
[----:B------:R-:W3:Y:S01]  /*06e0*/  LDG.E.64 R38, desc[UR6][R38.64] ;  /* 0x0000000626267981 */ /* 0x000ee2000c1e1b00 */
[----:B----4-:R-:W-:-:S03]  /*06f0*/  DFMA R42, R10, R14, R42 ;  /* 0x0000000e0a2a722b */ /* 0x010fc6000000002a */
[----:B------:R-:W5:Y:S01]  /*0700*/  LDS.128 R8, [UR4+-0x20] ;  /* 0xffffe004ff087984 */ /* 0x000f620008000c00 */
[----:B------:R-:W-:-:S06]  /*0710*/  IMAD.WIDE.U32 R14, R18, 0x8, R36 ;  /* 0x00000008120e7825 */ /* 0x000fcc00078e0024 */
[----:B------:R-:W4:Y:S01]  /*0720*/  LDG.E.64 R14, desc[UR6][R14.64] ;  /* 0x000000060e0e7981 */ /* 0x000f22000c1e1b00 */
[----:B-----5:R-:W-:-:S08]  /*0730*/  DFMA R42, R40, R8, R42 ;  /* 0x00000008282a722b */ /* 0x020fd0000000002a */
[----:B--2---:R-:W-:Y:S01]  /*0740*/  DFMA R42, R10, R12, R42 ;  /* 0x0000000c0a2a722b */ /* 0x004fe2000000002a */
[----:B------:R-:W3:Y:S01]  /*0750*/  LDS.128 R8, [UR4+-0x10] ;  /* 0xfffff004ff087984 */ /* 0x000ee20008000c00 */
[----:B------:R-:W-:-:S06]  /*0760*/  IMAD.WIDE.U32 R12, R19, 0x8, R36 ;  /* 0x00000008130c7825 */ /* 0x000fcc00078e0024 */
[----:B------:R-:W2:Y:S01]  /*0770*/  LDG.E.64 R12, desc[UR6][R12.64] ;  /* 0x000000060c0c7981 */ /* 0x000ea2000c1e1b00 */
[----:B------:R-:W-:-:S06]  /*0780*/  IMAD.WIDE.U32 R40, R21, 0x8, R36 ;  /* 0x0000000815287825 */ /* 0x000fcc00078e0024 */
[----:B------:R-:W5:Y:S01]  /*0790*/  LDG.E.64 R40, desc[UR6][R40.64] ;  /* 0x0000000628287981 */ /* 0x000f62000c1e1b00 */
[----:B---3--:R-:W-:Y:S01]  /*07a0*/  DFMA R8, R38, R8, R42 ;  /* 0x000000082608722b */ /* 0x008fe2000000002a */
[----:B------:R-:W-:-:S06]  /*07b0*/  IMAD.WIDE.U32 R38, R27, 0x8, R36 ;  /* 0x000000081b267825 */ /* 0x000fcc00078e0024 */
[----:B------:R-:W3:Y:S01]  /*07c0*/  LDG.E.64 R38, desc[UR6][R38.64] ;  /* 0x0000000626267981 */ /* 0x000ee2000c1e1b00 */
[----:B----4-:R-:W-:-:S03]  /*07d0*/  DFMA R14, R10, R14, R8 ;  /* 0x0000000e0a0e722b */ /* 0x010fc60000000008 */
[----:B------:R-:W2:Y:S01]  /*07e0*/  LDS.128 R8, [UR4] ;  /* 0x00000004ff087984 */ /* 0x000ea20008000c00 */
[----:B------:R-:W-:-:S06]  /*07f0*/  IMAD.WIDE.U32 R44, R28, 0x8, R36 ;  /* 0x000000081c2c7825 */ /* 0x000fcc00078e0024 */
[----:B------:R-:W4:Y:S01]  /*0800*/  LDG.E.64 R44, desc[UR6][R44.64] ;  /* 0x000000062c2c7981 */ /* 0x000f22000c1e1b00 */
[----:B------:R-:W-:-:S06]  /*0810*/  IMAD.WIDE.U32 R42, R29, 0x8, R36 ;  /* 0x000000081d2a7825 */ /* 0x000fcc00078e0024 */
[----:B------:R-:W4:Y:S01]  /*0820*/  LDG.E.64 R42, desc[UR6][R42.64] ;  /* 0x000000062a2a7981 */ /* 0x000f22000c1e1b00 */
[----:B--2---:R-:W-:-:S03]  /*0830*/  DFMA R8, R12, R8, R14 ;  /* 0x000000080c08722b */ /* 0x004fc6000000000e */
[----:B------:R-:W3:Y:S05]  /*0840*/  LDS.128 R12, [UR4+0x10] ;  /* 0x00001004ff0c7984 */ /* 0x000eea0008000c00 */
[----:B-----5:R-:W-:Y:S01]  /*0850*/  DFMA R8, R10, R40, R8 ;  /* 0x000000280a08722b */ /* 0x020fe20000000008 */
[----:B------:R-:W-:-:S06]  /*0860*/  IMAD.WIDE.U32 R40, R30, 0x8, R36 ;  /* 0x000000081e287825 */ /* 0x000fcc00078e0024 */
[----:B------:R-:W2:Y:S01]  /*0870*/  LDG.E.64 R40, desc[UR6][R40.64] ;  /* 0x0000000628287981 */ /* 0x000ea2000c1e1b00 */
[----:B---3--:R-:W-:Y:S01]  /*0880*/  DFMA R12, R38, R12, R8 ;  /* 0x0000000c260c722b */ /* 0x008fe20000000008 */
[--C-:B------:R-:W-:Y:S02]  /*0890*/  IMAD.WIDE.U32 R38, R31, 0x8, R36.reuse ;  /* 0x000000081f267825 */ /* 0x100fe400078e0024 */
[----:B------:R-:W0:Y:S02]  /*08a0*/  LDS.128 R8, [UR4+0x20] ;  /* 0x00002004ff087984 */ /* 0x000e240008000c00 */
[----:B------:R-:W-:Y:S02]  /*08b0*/  IMAD.WIDE.U32 R36, R32, 0x8, R36 ;  /* 0x0000000820247825 */ /* 0x000fe400078e0024 */
[----:B------:R-:W3:Y:S04]  /*08c0*/  LDG.E.64 R38, desc[UR6][R38.64] ;  /* 0x0000000626267981 */ /* 0x000ee8000c1e1b00 */
[----:B------:R-:W5:Y:S01]  /*08d0*/  LDG.E.64 R36, desc[UR6][R36.64] ;  /* 0x0000000624247981 */ /* 0x000f62000c1e1b00 */
[----:B----4-:R-:W-:-:S08]  /*08e0*/  DFMA R12, R14, R44, R12 ;  /* 0x0000002c0e0c722b */ /* 0x010fd0000000000c */
[----:B0-----:R-:W-:Y:S02]  /*08f0*/  DFMA R8, R42, R8, R12 ;  /* 0x000000082a08722b */ /* 0x001fe4000000000c */
[----:B------:R-:W3:Y:S01]  /*0900*/  LDS.128 R12, [UR4+0x30] ;  /* 0x00003004ff0c7984 */ /* 0x000ee20008000c00 */
[----:B------:R-:W-:-:S04]  /*0910*/  IADD3 R34, PT, PT, R34, 0x10, RZ ;  /* 0x0000001022227810 */ /* 0x000fc80007ffe0ff */
[----:B------:R-:W-:Y:S01]  /*0920*/  ISETP.NE.AND P0, PT, R34, RZ, PT ;  /* 0x000000ff2200720c */ /* 0x000fe20003f05270 */
[----:B------:R-:W-:Y:S01]  /*0930*/  UIADD3 UR4, UPT, UPT, UR4, 0x80, URZ ;  /* 0x0000008004047890 */ /* 0x000fe2000fffe0ff */
[C---:B------:R-:W-:Y:S01]  /*0940*/  LEA R33, R16.reuse, R33, 0x4 ;  /* 0x0000002110217211 */ /* 0x040fe200078e20ff */
[C---:B------:R-:W-:Y:S01]  /*0950*/  IMAD R29, R16.reuse, 0x10, R29 ;  /* 0x00000010101d7824 */ /* 0x040fe200078e021d */
[C---:B------:R-:W-:Y:S01]  /*0960*/  LEA R32, R16.reuse, R32, 0x4 ;  /* 0x0000002010207211 */ /* 0x040fe200078e20ff */
[C---:B------:R-:W-:Y:S01]  /*0970*/  IMAD R22, R16.reuse, 0x10, R22 ;  /* 0x0000001010167824 */ /* 0x040fe200078e0216 */
[C---:B------:R-:W-:Y:S02]  /*0980*/  LEA R31, R16.reuse, R31, 0x4 ;  /* 0x0000001f101f7211 */ /* 0x040fe400078e20ff */
[C---:B------:R-:W-:Y:S02]  /*0990*/  LEA R30, R16.reuse, R30, 0x4 ;  /* 0x0000001e101e7211 */ /* 0x040fe400078e20ff */
[----:B------:R-:W-:-:S02]  /*09a0*/  LEA R28, R16, R28, 0x4 ;  /* 0x0000001c101c7211 */ /* 0x000fc400078e20ff */
[C---:B------:R-:W-:Y:S02]  /*09b0*/  LEA R27, R16.reuse, R27, 0x4 ;  /* 0x0000001b101b7211 */ /* 0x040fe400078e20ff */
[C---:B------:R-:W-:Y:S02]  /*09c0*/  LEA R26, R16.reuse, R26, 0x4 ;  /* 0x0000001a101a7211 */ /* 0x040fe400078e20ff */
[C---:B------:R-:W-:Y:S02]  /*09d0*/  LEA R25, R16.reuse, R25, 0x4 ;  /* 0x0000001910197211 */ /* 0x040fe400078e20ff */
[C---:B------:R-:W-:Y:S02]  /*09e0*/  LEA R24, R16.reuse, R24, 0x4 ;  /* 0x0000001810187211 */ /* 0x040fe400078e20ff */
[C---:B------:R-:W-:Y:S02]  /*09f0*/  LEA R23, R16.reuse, R23, 0x4 ;  /* 0x0000001710177211 */ /* 0x040fe400078e20ff */
[----:B------:R-:W-:-:S02]  /*0a00*/  LEA R17, R16, R17, 0x4 ;  /* 0x0000001110117211 */ /* 0x000fc400078e20ff */
[C---:B------:R-:W-:Y:S02]  /*0a10*/  LEA R18, R16.reuse, R18, 0x4 ;  /* 0x0000001210127211 */ /* 0x040fe400078e20ff */
[C---:B------:R-:W-:Y:S02]  /*0a20*/  LEA R19, R16.reuse, R19, 0x4 ;  /* 0x0000001310137211 */ /* 0x040fe400078e20ff */
[----:B------:R-:W-:Y:S01]  /*0a30*/  LEA R21, R16, R21, 0x4 ;  /* 0x0000001510157211 */ /* 0x000fe200078e20ff */
[----:B--2---:R-:W-:-:S08]  /*0a40*/  DFMA R8, R10, R40, R8 ;  /* 0x000000280a08722b */ /* 0x004fd00000000008 */
[----:B---3--:R-:W-:-:S08]  /*0a50*/  DFMA R38, R38, R12, R8 ;  /* 0x0000000c2626722b */ /* 0x008fd00000000008 */
[----:B-----5:R-:W-:Y:S01]  /*0a60*/  DFMA R38, R14, R36, R38 ;  /* 0x000000240e26722b */ /* 0x020fe20000000026 */
[----:B------:R-:W-:Y:S10]  /*0a70*/  @P0 BRA `(.L_x_4) ;  /* 0xfffffff800cc0947 */ /* 0x000ff4000383ffff */
[----:B------:R-:W-:-:S07]  /*0a80*/  LOP3.LUT R21, R0, 0x7f0, RZ, 0xc0, !PT ;  /* 0x000007f000157812 */ /* 0x000fce00078ec0ff */
.L_x_3:
[----:B0-----:R-:W-:-:S04]  /*0a90*/  LOP3.LUT R8, R0, 0xf, RZ, 0xc0, !PT ;  /* 0x0000000f00087812 */ /* 0x001fc800078ec0ff */
[----:B------:R-:W-:-:S13]  /*0aa0*/  ISETP.NE.AND P0, PT, R8, RZ, PT ;  /* 0x000000ff0800720c */ /* 0x000fda0003f05270 */
[----:B------:R-:W-:Y:S05]  /*0ab0*/  @!P0 BRA `(.L_x_5) ;  /* 0x0000000400b48947 */ /* 0x000fea0003800000 */
[----:B------:R-:W0:Y:S01]  /*0ac0*/  S2R R9, SR_TID.X ;  /* 0x0000000000097919 */ /* 0x000e220000002100 */
[----:B------:R-:W-:Y:S01]  /*0ad0*/  IADD3 R8, PT, PT, R8, -0x1, RZ ;  /* 0xffffffff08087810 */ /* 0x000fe20007ffe0ff */
[C---:B------:R-:W-:Y:S01]  /*0ae0*/  IMAD R31, R0.reuse, R3, RZ ;  /* 0x00000003001f7224 */ /* 0x040fe200078e02ff */
[----:B------:R-:W-:Y:S02]  /*0af0*/  LOP3.LUT R40, R0, 0x7, RZ, 0xc0, !PT ;  /* 0x0000000700287812 */ /* 0x000fe400078ec0ff */
[----:B------:R-:W-:Y:S02]  /*0b00*/  ISETP.GE.U32.AND P0, PT, R8, 0x7, PT ;  /* 0x000000070800780c */ /* 0x000fe40003f06070 */
[----:B------:R-:W-:Y:S01]  /*0b10*/  ISETP.NE.AND P1, PT, R40, RZ, PT ;  /* 0x000000ff2800720c */ /* 0x000fe20003f25270 */
[----:B0-----:R-:W-:-:S10]  /*0b20*/  IMAD R30, R0, UR8, R9 ;  /* 0x00000008001e7c24 */ /* 0x001fd4000f8e0209 */
[----:B------:R-:W-:Y:S05]  /*0b30*/  @!P0 BRA `(.L_x_6) ;  /* 0x0000000000b08947 */ /* 0x000fea0003800000 */
[----:B------:R-:W0:Y:S01]  /*0b40*/  LDC.64 R10, c[0x0][0x388] ;  /* 0x0000e200ff0a7b82 */ /* 0x000e220000000a00 */
[----:B------:R-:W1:Y:S01]  /*0b50*/  LDCU UR4, c[0x0][0x3a0] ;  /* 0x00007400ff0477ac */ /* 0x000e620008000800 */
[----:B------:R-:W-:-:S05]  /*0b60*/  IADD3 R9, PT, PT, R31, R21, RZ ;  /* 0x000000151f097210 */ /* 0x000fca0007ffe0ff */
[----:B-1----:R-:W-:-:S04]  /*0b70*/  IMAD R13, R9, UR4, R30 ;  /* 0x00000004090d7c24 */ /* 0x002fc8000f8e021e */
[----:B0-----:R-:W-:-:S06]  /*0b80*/  IMAD.WIDE.U32 R8, R13, 0x8, R10 ;  /* 0x000000080d087825 */ /* 0x001fcc00078e000a */
[----:B------:R-:W2:Y:S01]  /*0b90*/  LDG.E.64 R8, desc[UR6][R8.64] ;  /* 0x0000000608087981 */ /* 0x000ea2000c1e1b00 */
[----:B------:R-:W-:-:S04]  /*0ba0*/  VIADD R13, R13, UR4 ;  /* 0x000000040d0d7c36 */ /* 0x000fc80008000000 */
[C---:B------:R-:W-:Y:S01]  /*0bb0*/  IMAD.WIDE.U32 R36, R13.reuse, 0x8, R10 ;  /* 0x000000080d247825 */ /* 0x040fe200078e000a */
[----:B------:R-:W-:-:S05]  /*0bc0*/  IADD3 R13, PT, PT, R13, UR4, RZ ;  /* 0x000000040d0d7c10 */ /* 0x000fca000fffe0ff */
[----:B------:R-:W3:Y:S01]  /*0bd0*/  LDG.E.64 R36, desc[UR6][R36.64] ;  /* 0x0000000624247981 */ /* 0x000ee2000c1e1b00 */
[C---:B------:R-:W-:Y:S01]  /*0be0*/  IMAD.WIDE.U32 R34, R13.reuse, 0x8, R10 ;  /* 0x000000080d227825 */ /* 0x040fe200078e000a */
[----:B------:R-:W-:-:S05]  /*0bf0*/  IADD3 R13, PT, PT, R13, UR4, RZ ;  /* 0x000000040d0d7c10 */ /* 0x000fca000fffe0ff */
[----:B------:R-:W4:Y:S01]  /*0c00*/  LDG.E.64 R34, desc[UR6][R34.64] ;  /* 0x0000000622227981 */ /* 0x000f22000c1e1b00 */
[C---:B------:R-:W-:Y:S01]  /*0c10*/  IMAD.WIDE.U32 R32, R13.reuse, 0x8, R10 ;  /* 0x000000080d207825 */ /* 0x040fe200078e000a */
[----:B------:R-:W-:-:S05]  /*0c20*/  IADD3 R13, PT, PT, R13, UR4, RZ ;  /* 0x000000040d0d7c10 */ /* 0x000fca000fffe0ff */
[----:B------:R-:W5:Y:S01]  /*0c30*/  LDG.E.64 R32, desc[UR6][R32.64] ;  /* 0x0000000620207981 */ /* 0x000f62000c1e1b00 */
        /* <DEDUP_REMOVED lines=9> */
[----:B------:R-:W-:-:S06]  /*0cd0*/  IMAD.WIDE.U32 R28, R29, 0x8, R10 ;  /* 0x000000081d1c7825 */ /* 0x000fcc00078e000a */
[----:B------:R-:W5:Y:S01]  /*0ce0*/  LDG.E.64 R28, desc[UR6][R28.64] ;  /* 0x000000061c1c7981 */ /* 0x000f62000c1e1b00 */
[----:B------:R-:W-:Y:S01]  /*0cf0*/  MOV R10, 0x400 ;  /* 0x00000400000a7802 */ /* 0x000fe20000000f00 */
[----:B------:R-:W0:Y:S03]  /*0d00*/  S2R R11, SR_CgaCtaId ;  /* 0x00000000000b7919 */ /* 0x000e260000008800 */
[----:B0-----:R-:W-:-:S05]  /*0d10*/  LEA R10, R11, R10, 0x18 ;  /* 0x0000000a0b0a7211 */ /* 0x001fca00078ec0ff */
[C---:B------:R-:W-:Y:S01]  /*0d20*/  IMAD R41, R21.reuse, 0x8, R10 ;  /* 0x0000000815297824 */ /* 0x040fe200078e020a */
[----:B------:R-:W-:-:S04]  /*0d30*/  IADD3 R21, PT, PT, R21, 0x8, RZ ;  /* 0x0000000815157810 */ /* 0x000fc80007ffe0ff */
[----:B------:R-:W2:Y:S04]  /*0d40*/  LDS.128 R16, [R41] ;  /* 0x0000000029107984 */ /* 0x000ea80000000c00 */
[----:B------:R-:W4:Y:S01]  /*0d50*/  LDS.128 R12, [R41+0x10] ;  /* 0x00001000290c7984 */ /* 0x000f220000000c00 */
[----:B--2---:R-:W-:-:S03]  /*0d60*/  DFMA R16, R8, R16, R38 ;  /* 0x000000100810722b */ /* 0x004fc60000000026 */
[----:B------:R-:W0:Y:S05]  /*0d70*/  LDS.128 R8, [R41+0x20] ;  /* 0x0000200029087984 */ /* 0x000e2a0000000c00 */
[----:B---3--:R-:W-:Y:S02]  /*0d80*/  DFMA R36, R36, R18, R16 ;  /* 0x000000122424722b */ /* 0x008fe40000000010 */
[----:B------:R-:W1:Y:S06]  /*0d90*/  LDS.128 R16, [R41+0x30] ;  /* 0x0000300029107984 */ /* 0x000e6c0000000c00 */
[----:B----4-:R-:W-:-:S08]  /*0da0*/  DFMA R12, R34, R12, R36 ;  /* 0x0000000c220c722b */ /* 0x010fd00000000024 */
[----:B-----5:R-:W-:-:S08]  /*0db0*/  DFMA R12, R32, R14, R12 ;  /* 0x0000000e200c722b */ /* 0x020fd0000000000c */
[----:B0-----:R-:W-:-:S08]  /*0dc0*/  DFMA R8, R22, R8, R12 ;  /* 0x000000081608722b */ /* 0x001fd0000000000c */
[----:B------:R-:W-:-:S08]  /*0dd0*/  DFMA R8, R24, R10, R8 ;  /* 0x0000000a1808722b */ /* 0x000fd00000000008 */
[----:B-1----:R-:W-:-:S08]  /*0de0*/  DFMA R8, R26, R16, R8 ;  /* 0x000000101a08722b */ /* 0x002fd00000000008 */
[----:B------:R-:W-:-:S11]  /*0df0*/  DFMA R38, R28, R18, R8 ;  /* 0x000000121c26722b */ /* 0x000fd60000000008 */
.L_x_6:
[----:B------:R-:W-:Y:S05]  /*0e00*/  @!P1 BRA `(.L_x_5) ;  /* 0x0000000000e09947 */ /* 0x000fea0003800000 */
[----:B------:R-:W-:Y:S02]  /*0e10*/  IADD3 R40, PT, PT, R40, -0x1, RZ ;  /* 0xffffffff28287810 */ /* 0x000fe40007ffe0ff */
[----:B------:R-:W-:Y:S02]  /*0e20*/  LOP3.LUT R26, R0, 0x3, RZ, 0xc0, !PT ;  /* 0x00000003001a7812 */ /* 0x000fe400078ec0ff */
[----:B------:R-:W-:Y:S02]  /*0e30*/  ISETP.GE.U32.AND P0, PT, R40, 0x3, PT ;  /* 0x000000032800780c */ /* 0x000fe40003f06070 */
[----:B------:R-:W-:-:S11]  /*0e40*/  ISETP.NE.AND P1, PT, R26, RZ, PT ;  /* 0x000000ff1a00720c */ /* 0x000fd60003f25270 */
[----:B------:R-:W-:Y:S05]  /*0e50*/  @!P0 BRA `(.L_x_7) ;  /* 0x0000000000688947 */ /* 0x000fea0003800000 */
[----:B------:R-:W0:Y:S01]  /*0e60*/  LDC.64 R8, c[0x0][0x388] ;  /* 0x0000e200ff087b82 */ /* 0x000e220000000a00 */
[----:B------:R-:W1:Y:S01]  /*0e70*/  LDCU UR4, c[0x0][0x3a0] ;  /* 0x00007400ff0477ac */ /* 0x000e620008000800 */
[----:B------:R-:W-:-:S05]  /*0e80*/  IADD3 R11, PT, PT, R31, R21, RZ ;  /* 0x000000151f0b7210 */ /* 0x000fca0007ffe0ff */
[----:B-1----:R-:W-:-:S04]  /*0e90*/  IMAD R11, R11, UR4, R30 ;  /* 0x000000040b0b7c24 */ /* 0x002fc8000f8e021e */
[C---:B0-----:R-:W-:Y:S01]  /*0ea0*/  IMAD.WIDE.U32 R22, R11.reuse, 0x8, R8 ;  /* 0x000000080b167825 */ /* 0x041fe200078e0008 */
[----:B------:R-:W-:-:S05]  /*0eb0*/  IADD3 R11, PT, PT, R11, UR4, RZ ;  /* 0x000000040b0b7c10 */ /* 0x000fca000fffe0ff */
[----:B------:R-:W2:Y:S01]  /*0ec0*/  LDG.E.64 R22, desc[UR6][R22.64] ;  /* 0x0000000616167981 */ /* 0x000ea2000c1e1b00 */
[C---:B------:R-:W-:Y:S01]  /*0ed0*/  IMAD.WIDE.U32 R18, R11.reuse, 0x8, R8 ;  /* 0x000000080b127825 */ /* 0x040fe200078e0008 */
[----:B------:R-:W-:-:S05]  /*0ee0*/  IADD3 R11, PT, PT, R11, UR4, RZ ;  /* 0x000000040b0b7c10 */ /* 0x000fca000fffe0ff */
[----:B------:R-:W3:Y:S01]  /*0ef0*/  LDG.E.64 R18, desc[UR6][R18.64] ;  /* 0x0000000612127981 */ /* 0x000ee2000c1e1b00 */
[C---:B------:R-:W-:Y:S01]  /*0f00*/  IMAD.WIDE.U32 R16, R11.reuse, 0x8, R8 ;  /* 0x000000080b107825 */ /* 0x040fe200078e0008 */
[----:B------:R-:W-:-:S05]  /*0f10*/  IADD3 R25, PT, PT, R11, UR4, RZ ;  /* 0x000000040b197c10 */ /* 0x000fca000fffe0ff */
[----:B------:R-:W4:Y:S01]  /*0f20*/  LDG.E.64 R16, desc[UR6][R16.64] ;  /* 0x0000000610107981 */ /* 0x000f22000c1e1b00 */
        /* <DEDUP_REMOVED lines=9> */
[----:B--2---:R-:W-:-:S08]  /*0fc0*/  DFMA R8, R22, R8, R38 ;  /* 0x000000081608722b */ /* 0x004fd00000000026 */
[----:B---3--:R-:W-:-:S08]  /*0fd0*/  DFMA R8, R18, R10, R8 ;  /* 0x0000000a1208722b */ /* 0x008fd00000000008 */
[----:B----4-:R-:W-:-:S08]  /*0fe0*/  DFMA R8, R16, R12, R8 ;  /* 0x0000000c1008722b */ /* 0x010fd00000000008 */
[----:B-----5:R-:W-:-:S11]  /*0ff0*/  DFMA R38, R24, R14, R8 ;  /* 0x0000000e1826722b */ /* 0x020fd60000000008 */
.L_x_7:
[----:B------:R-:W-:Y:S05]  /*1000*/  @!P1 BRA `(.L_x_5) ;  /* 0x0000000000609947 */ /* 0x000fea0003800000 */
[----:B------:R-:W0:Y:S01]  /*1010*/  LDC.64 R12, c[0x0][0x388] ;  /* 0x0000e200ff0c7b82 */ /* 0x000e220000000a00 */
[----:B------:R-:W1:Y:S01]  /*1020*/  LDCU UR4, c[0x0][0x3a0] ;  /* 0x00007400ff0477ac */ /* 0x000e620008000800 */
[----:B------:R-:W-:-:S05]  /*1030*/  IADD3 R31, PT, PT, R31, R21, RZ ;  /* 0x000000151f1f7210 */ /* 0x000fca0007ffe0ff */
[----:B-1----:R-:W-:-:S04]  /*1040*/  IMAD R31, R31, UR4, R30 ;  /* 0x000000041f1f7c24 */ /* 0x002fc8000f8e021e */
[----:B0-----:R-:W-:-:S06]  /*1050*/  IMAD.WIDE.U32 R14, R31, 0x8, R12 ;  /* 0x000000081f0e7825 */ /* 0x001fcc00078e000c */
[----:B------:R-:W2:Y:S01]  /*1060*/  LDG.E.64 R14, desc[UR6][R14.64] ;  /* 0x000000060e0e7981 */ /* 0x000ea2000c1e1b00 */
[----:B------:R-:W-:Y:S02]  /*1070*/  MOV R8, 0x400 ;  /* 0x0000040000087802 */ /* 0x000fe40000000f00 */
[----:B------:R-:W-:Y:S01]  /*1080*/  ISETP.NE.AND P0, PT, R26, 0x1, PT ;  /* 0x000000011a00780c */ /* 0x000fe20003f05270 */
[----:B------:R-:W0:Y:S02]  /*1090*/  S2R R9, SR_CgaCtaId ;  /* 0x0000000000097919 */ /* 0x000e240000008800 */
[----:B0-----:R-:W-:-:S04]  /*10a0*/  LEA R8, R9, R8, 0x18 ;  /* 0x0000000809087211 */ /* 0x001fc800078ec0ff */
[----:B------:R-:W-:-:S05]  /*10b0*/  LEA R21, R21, R8, 0x3 ;  /* 0x0000000815157211 */ /* 0x000fca00078e18ff */
[----:B------:R-:W2:Y:S02]  /*10c0*/  LDS.128 R8, [R21] ;  /* 0x0000000015087984 */ /* 0x000ea40000000c00 */
[----:B--2---:R-:W-:Y:S01]  /*10d0*/  DFMA R38, R14, R8, R38 ;  /* 0x000000080e26722b */ /* 0x004fe20000000026 */
[----:B------:R-:W-:Y:S10]  /*10e0*/  @!P0 BRA `(.L_x_5) ;  /* 0x0000000000288947 */ /* 0x000ff40003800000 */
[----:B------:R-:W-:Y:S02]  /*10f0*/  ISETP.NE.AND P0, PT, R26, 0x2, PT ;  /* 0x000000021a00780c */ /* 0x000fe40003f05270 */
[----:B------:R-:W-:-:S05]  /*1100*/  IADD3 R15, PT, PT, R31, UR4, RZ ;  /* 0x000000041f0f7c10 */ /* 0x000fca000fffe0ff */
[----:B------:R-:W-:-:S06]  /*1110*/  IMAD.WIDE.U32 R8, R15, 0x8, R12 ;  /* 0x000000080f087825 */ /* 0x000fcc00078e000c */
[----:B------:R-:W-:Y:S01]  /*1120*/  @P0 IADD3 R15, PT, PT, R15, UR4, RZ ;  /* 0x000000040f0f0c10 */ /* 0x000fe2000fffe0ff */
[----:B------:R-:W2:Y:S04]  /*1130*/  LDG.E.64 R8, desc[UR6][R8.64] ;  /* 0x0000000608087981 */ /* 0x000ea8000c1e1b00 */
[----:B------:R-:W-:Y:S02]  /*1140*/  @P0 IMAD.WIDE.U32 R12, R15, 0x8, R12 ;  /* 0x000000080f0c0825 */ /* 0x000fe400078e000c */
[----:B------:R-:W0:Y:S04]  /*1150*/  @P0 LDS.64 R14, [R21+0x10] ;  /* 0x00001000150e0984 */ /* 0x000e280000000a00 */
[----:B------:R-:W0:Y:S01]  /*1160*/  @P0 LDG.E.64 R12, desc[UR6][R12.64] ;  /* 0x000000060c0c0981 */ /* 0x000e22000c1e1b00 */
[----:B--2---:R-:W-:-:S08]  /*1170*/  DFMA R38, R8, R10, R38 ;  /* 0x0000000a0826722b */ /* 0x004fd00000000026 */
[----:B0-----:R-:W-:-:S11]  /*1180*/  @P0 DFMA R38, R12, R14, R38 ;  /* 0x0000000e0c26022b */ /* 0x001fd60000000026 */
.L_x_5:
[----:B------:R-:W-:Y:S01]  /*1190*/  IADD3 R3, PT, PT, R3, 0x1, RZ ;  /* 0x0000000103037810 */ /* 0x000fe20007ffe0ff */
[----:B------:R-:W-:Y:S03]  /*11a0*/  BAR.SYNC.DEFER_BLOCKING 0x0 ;  /* 0x0000000000007b1d */ /* 0x000fe60000010000 */
[----:B------:R-:W-:-:S13]  /*11b0*/  ISETP.NE.AND P0, PT, R3, R20, PT ;  /* 0x000000140300720c */ /* 0x000fda0003f05270 */
[----:B------:R-:W-:Y:S05]  /*11c0*/  @P0 BRA `(.L_x_8) ;  /* 0xfffffff0001c0947 */ /* 0x000fea000383ffff */
.L_x_0:
[----:B------:R-:W0:Y:S01]  /*11d0*/  S2R R3, SR_TID.X ;  /* 0x0000000000037919 */ /* 0x000e220000002100 */
[----:B------:R-:W1:Y:S01]  /*11e0*/  LDCU UR4, c[0x0][0x3a0] ;  /* 0x00007400ff0477ac */ /* 0x000e620008000800 */
[----:B0-----:R-:W-:-:S05]  /*11f0*/  IMAD R7, R0, UR8, R3 ;  /* 0x0000000800077c24 */ /* 0x001fca000f8e0203 */
[----:B-1----:R-:W-:-:S13]  /*1200*/  ISETP.GE.AND P0, PT, R7, UR4, PT ;  /* 0x0000000407007c0c */ /* 0x002fda000bf06270 */
[----:B------:R-:W-:Y:S05]  /*1210*/  @P0 EXIT ;  /* 0x000000000000094d */ /* 0x000fea0003800000 */
[----:B------:R-:W0:Y:S08]  /*1220*/  LDC.64 R2, c[0x0][0x390] ;  /* 0x0000e400ff027b82 */ /* 0x000e300000000a00 */
[----:B------:R-:W1:Y:S01]  /*1230*/  LDC.64 R4, c[0x0][0x398] ;  /* 0x0000e600ff047b82 */ /* 0x000e620000000a00 */
[----:B0-----:R-:W-:-:S06]  /*1240*/  IMAD.WIDE R2, R7, 0x8, R2 ;  /* 0x0000000807027825 */ /* 0x001fcc00078e0202 */
[----:B------:R-:W2:Y:S01]  /*1250*/  LDG.E.64 R2, desc[UR6][R2.64] ;  /* 0x0000000602027981 */ /* 0x000ea2000c1e1b00 */
[----:B-1----:R-:W-:Y:S01]  /*1260*/  IMAD.WIDE R4, R7, 0x8, R4 ;  /* 0x0000000807047825 */ /* 0x002fe200078e0204 */
[----:B--2---:R-:W-:-:S07]  /*1270*/  DADD R38, R2, R38 ;  /* 0x0000000002267229 */ /* 0x004fce0000000026 */
[----:B------:R-:W-:Y:S01]  /*1280*/  STG.E.64 desc[UR6][R4.64], R38 ;  /* 0x0000002604007986 */ /* 0x000fe2000c101b06 */
[----:B------:R-:W-:Y:S05]  /*1290*/  EXIT ;  /* 0x000000000000794d */ /* 0x000fea0003800000 */
.L_x_9:
[----:B------:R-:W-:-:S00]  /*12a0*/  BRA `(.L_x_9) ;  /* 0xfffffffc00fc7947 */ /* 0x000fc0000383ffff */
[----:B------:R-:W-:-:S00]  /*12b0*/  NOP ;  /* 0x0000000000007918 */ /* 0x000fc00000000000 */
        /* <DEDUP_REMOVED lines=12> */
.L_x_10:


//--------------------- .nv.shared.projectionWithBiasKernel --------------------------
	.section	.nv.shared.projectionWithBiasKernel,"aw",@nobits
	.sectionflags	@""
	.align	16
	.zero		1024


//--------------------- .nv.shared.reserved.0     --------------------------
	.section	.nv.shared.reserved.0,"aw",@nobits
	.weak		__nv_reservedSMEM_offset_0_alias
	.size		__nv_reservedSMEM_offset_0_alias, 0, 64
	.other		__nv_reservedSMEM_offset_0_alias,@"STO_CUDA_RESERVED_SHARED STV_DEFAULT"
__nv_reservedSMEM_offset_0_alias:
	.zero		0
	.zero		64


//--------------------- .nv.constant0.projectionWithBiasKernel --------------------------
	.section	.nv.constant0.projectionWithBiasKernel,"a",@progbits
	.sectionflags	@""
	.align	4
.nv.constant0.projectionWithBiasKernel:
	.zero		936


//--------------------- SYMBOLS --------------------------

	.type		.nv.reservedSmem.offset0,@object
	.size		.nv.reservedSmem.offset0,0x4
	.type		.nv.reservedSmem.cap,@object
	.size		.nv.reservedSmem.cap,0x4
